//
// Generated by NVIDIA NVVM Compiler
//
// Compiler Build ID: CL-36424714
// Cuda compilation tools, release 13.0, V13.0.88
// Based on NVVM 20.0.0
//

.version 9.0
.target sm_100
.address_size 64

	// .globl	_Z22gpu_matrix_vector_multP6float2S0_S0_ii

.visible .entry _Z22gpu_matrix_vector_multP6float2S0_S0_ii(
	.param .u64 .ptr .align 1 _Z22gpu_matrix_vector_multP6float2S0_S0_ii_param_0,
	.param .u64 .ptr .align 1 _Z22gpu_matrix_vector_multP6float2S0_S0_ii_param_1,
	.param .u64 .ptr .align 1 _Z22gpu_matrix_vector_multP6float2S0_S0_ii_param_2,
	.param .u32 _Z22gpu_matrix_vector_multP6float2S0_S0_ii_param_3,
	.param .u32 _Z22gpu_matrix_vector_multP6float2S0_S0_ii_param_4
)
{
	.reg .pred 	%p<11>;
	.reg .b32 	%r<31>;
	.reg .b32 	%f<204>;
	.reg .b64 	%rd<28>;

	ld.param.u64 	%rd8, [_Z22gpu_matrix_vector_multP6float2S0_S0_ii_param_0];
	ld.param.u64 	%rd9, [_Z22gpu_matrix_vector_multP6float2S0_S0_ii_param_1];
	ld.param.u64 	%rd7, [_Z22gpu_matrix_vector_multP6float2S0_S0_ii_param_2];
	ld.param.u32 	%r17, [_Z22gpu_matrix_vector_multP6float2S0_S0_ii_param_3];
	ld.param.u32 	%r16, [_Z22gpu_matrix_vector_multP6float2S0_S0_ii_param_4];
	cvta.to.global.u64 	%rd1, %rd9;
	cvta.to.global.u64 	%rd2, %rd8;
	mov.u32 	%r18, %ctaid.x;
	mov.u32 	%r19, %ntid.x;
	mov.u32 	%r20, %tid.x;
	mad.lo.s32 	%r1, %r18, %r19, %r20;
	setp.ge.s32 	%p1, %r1, %r17;
	@%p1 bra 	$L__BB0_14;
	setp.lt.s32 	%p2, %r16, 1;
	mov.f32 	%f202, 0f00000000;
	mov.f32 	%f203, %f202;
	@%p2 bra 	$L__BB0_13;
	mul.lo.s32 	%r2, %r16, %r1;
	and.b32  	%r3, %r16, 7;
	setp.lt.u32 	%p3, %r16, 8;
	mov.b32 	%r29, 0;
	mov.f32 	%f203, 0f00000000;
	mov.f32 	%f202, %f203;
	@%p3 bra 	$L__BB0_5;
	and.b32  	%r29, %r16, 2147483640;
	neg.s32 	%r27, %r29;
	add.s64 	%rd3, %rd2, 32;
	add.s64 	%rd27, %rd1, 32;
	mov.f32 	%f203, 0f00000000;
	mov.u32 	%r26, %r2;
$L__BB0_4:
	.pragma "nounroll";
	mul.wide.s32 	%rd10, %r26, 8;
	add.s64 	%rd11, %rd3, %rd10;
	ld.global.v2.f32 	{%f29, %f30}, [%rd11+-32];
	ld.global.v2.f32 	{%f31, %f32}, [%rd27+-32];
	mul.f32 	%f33, %f29, %f31;
	mul.f32 	%f34, %f30, %f32;
	sub.f32 	%f35, %f33, %f34;
	mul.f32 	%f36, %f29, %f32;
	fma.rn.f32 	%f37, %f30, %f31, %f36;
	add.f32 	%f38, %f203, %f35;
	add.f32 	%f39, %f202, %f37;
	ld.global.v2.f32 	{%f40, %f41}, [%rd11+-24];
	ld.global.v2.f32 	{%f42, %f43}, [%rd27+-24];
	mul.f32 	%f44, %f40, %f42;
	mul.f32 	%f45, %f41, %f43;
	sub.f32 	%f46, %f44, %f45;
	mul.f32 	%f47, %f40, %f43;
	fma.rn.f32 	%f48, %f41, %f42, %f47;
	add.f32 	%f49, %f38, %f46;
	add.f32 	%f50, %f39, %f48;
	ld.global.v2.f32 	{%f51, %f52}, [%rd11+-16];
	ld.global.v2.f32 	{%f53, %f54}, [%rd27+-16];
	mul.f32 	%f55, %f51, %f53;
	mul.f32 	%f56, %f52, %f54;
	sub.f32 	%f57, %f55, %f56;
	mul.f32 	%f58, %f51, %f54;
	fma.rn.f32 	%f59, %f52, %f53, %f58;
	add.f32 	%f60, %f49, %f57;
	add.f32 	%f61, %f50, %f59;
	ld.global.v2.f32 	{%f62, %f63}, [%rd11+-8];
	ld.global.v2.f32 	{%f64, %f65}, [%rd27+-8];
	mul.f32 	%f66, %f62, %f64;
	mul.f32 	%f67, %f63, %f65;
	sub.f32 	%f68, %f66, %f67;
	mul.f32 	%f69, %f62, %f65;
	fma.rn.f32 	%f70, %f63, %f64, %f69;
	add.f32 	%f71, %f60, %f68;
	add.f32 	%f72, %f61, %f70;
	ld.global.v2.f32 	{%f73, %f74}, [%rd11];
	ld.global.v2.f32 	{%f75, %f76}, [%rd27];
	mul.f32 	%f77, %f73, %f75;
	mul.f32 	%f78, %f74, %f76;
	sub.f32 	%f79, %f77, %f78;
	mul.f32 	%f80, %f73, %f76;
	fma.rn.f32 	%f81, %f74, %f75, %f80;
	add.f32 	%f82, %f71, %f79;
	add.f32 	%f83, %f72, %f81;
	ld.global.v2.f32 	{%f84, %f85}, [%rd11+8];
	ld.global.v2.f32 	{%f86, %f87}, [%rd27+8];
	mul.f32 	%f88, %f84, %f86;
	mul.f32 	%f89, %f85, %f87;
	sub.f32 	%f90, %f88, %f89;
	mul.f32 	%f91, %f84, %f87;
	fma.rn.f32 	%f92, %f85, %f86, %f91;
	add.f32 	%f93, %f82, %f90;
	add.f32 	%f94, %f83, %f92;
	ld.global.v2.f32 	{%f95, %f96}, [%rd11+16];
	ld.global.v2.f32 	{%f97, %f98}, [%rd27+16];
	mul.f32 	%f99, %f95, %f97;
	mul.f32 	%f100, %f96, %f98;
	sub.f32 	%f101, %f99, %f100;
	mul.f32 	%f102, %f95, %f98;
	fma.rn.f32 	%f103, %f96, %f97, %f102;
	add.f32 	%f104, %f93, %f101;
	add.f32 	%f105, %f94, %f103;
	ld.global.v2.f32 	{%f106, %f107}, [%rd11+24];
	ld.global.v2.f32 	{%f108, %f109}, [%rd27+24];
	mul.f32 	%f110, %f106, %f108;
	mul.f32 	%f111, %f107, %f109;
	sub.f32 	%f112, %f110, %f111;
	mul.f32 	%f113, %f106, %f109;
	fma.rn.f32 	%f114, %f107, %f108, %f113;
	add.f32 	%f203, %f104, %f112;
	add.f32 	%f202, %f105, %f114;
	add.s32 	%r27, %r27, 8;
	add.s32 	%r26, %r26, 8;
	add.s64 	%rd27, %rd27, 64;
	setp.ne.s32 	%p4, %r27, 0;
	@%p4 bra 	$L__BB0_4;
$L__BB0_5:
	setp.eq.s32 	%p5, %r3, 0;
	@%p5 bra 	$L__BB0_13;
	and.b32  	%r11, %r16, 3;
	setp.lt.u32 	%p6, %r3, 4;
	@%p6 bra 	$L__BB0_8;
	add.s32 	%r22, %r29, %r2;
	mul.wide.s32 	%rd12, %r22, 8;
	add.s64 	%rd13, %rd2, %rd12;
	ld.global.v2.f32 	{%f116, %f117}, [%rd13];
	mul.wide.u32 	%rd14, %r29, 8;
	add.s64 	%rd15, %rd1, %rd14;
	ld.global.v2.f32 	{%f118, %f119}, [%rd15];
	mul.f32 	%f120, %f116, %f118;
	mul.f32 	%f121, %f117, %f119;
	sub.f32 	%f122, %f120, %f121;
	mul.f32 	%f123, %f116, %f119;
	fma.rn.f32 	%f124, %f117, %f118, %f123;
	add.f32 	%f125, %f203, %f122;
	add.f32 	%f126, %f202, %f124;
	ld.global.v2.f32 	{%f127, %f128}, [%rd13+8];
	ld.global.v2.f32 	{%f129, %f130}, [%rd15+8];
	mul.f32 	%f131, %f127, %f129;
	mul.f32 	%f132, %f128, %f130;
	sub.f32 	%f133, %f131, %f132;
	mul.f32 	%f134, %f127, %f130;
	fma.rn.f32 	%f135, %f128, %f129, %f134;
	add.f32 	%f136, %f125, %f133;
	add.f32 	%f137, %f126, %f135;
	ld.global.v2.f32 	{%f138, %f139}, [%rd13+16];
	ld.global.v2.f32 	{%f140, %f141}, [%rd15+16];
	mul.f32 	%f142, %f138, %f140;
	mul.f32 	%f143, %f139, %f141;
	sub.f32 	%f144, %f142, %f143;
	mul.f32 	%f145, %f138, %f141;
	fma.rn.f32 	%f146, %f139, %f140, %f145;
	add.f32 	%f147, %f136, %f144;
	add.f32 	%f148, %f137, %f146;
	ld.global.v2.f32 	{%f149, %f150}, [%rd13+24];
	ld.global.v2.f32 	{%f151, %f152}, [%rd15+24];
	mul.f32 	%f153, %f149, %f151;
	mul.f32 	%f154, %f150, %f152;
	sub.f32 	%f155, %f153, %f154;
	mul.f32 	%f156, %f149, %f152;
	fma.rn.f32 	%f157, %f150, %f151, %f156;
	add.f32 	%f203, %f147, %f155;
	add.f32 	%f202, %f148, %f157;
	add.s32 	%r29, %r29, 4;
$L__BB0_8:
	setp.eq.s32 	%p7, %r11, 0;
	@%p7 bra 	$L__BB0_13;
	setp.eq.s32 	%p8, %r11, 1;
	@%p8 bra 	$L__BB0_11;
	add.s32 	%r23, %r29, %r2;
	mul.wide.s32 	%rd16, %r23, 8;
	add.s64 	%rd17, %rd2, %rd16;
	ld.global.v2.f32 	{%f159, %f160}, [%rd17];
	mul.wide.u32 	%rd18, %r29, 8;
	add.s64 	%rd19, %rd1, %rd18;
	ld.global.v2.f32 	{%f161, %f162}, [%rd19];
	mul.f32 	%f163, %f159, %f161;
	mul.f32 	%f164, %f160, %f162;
	sub.f32 	%f165, %f163, %f164;
	mul.f32 	%f166, %f159, %f162;
	fma.rn.f32 	%f167, %f160, %f161, %f166;
	add.f32 	%f168, %f203, %f165;
	add.f32 	%f169, %f202, %f167;
	ld.global.v2.f32 	{%f170, %f171}, [%rd17+8];
	ld.global.v2.f32 	{%f172, %f173}, [%rd19+8];
	mul.f32 	%f174, %f170, %f172;
	mul.f32 	%f175, %f171, %f173;
	sub.f32 	%f176, %f174, %f175;
	mul.f32 	%f177, %f170, %f173;
	fma.rn.f32 	%f178, %f171, %f172, %f177;
	add.f32 	%f203, %f168, %f176;
	add.f32 	%f202, %f169, %f178;
	add.s32 	%r29, %r29, 2;
$L__BB0_11:
	and.b32  	%r24, %r16, 1;
	setp.eq.b32 	%p9, %r24, 1;
	not.pred 	%p10, %p9;
	@%p10 bra 	$L__BB0_13;
	add.s32 	%r25, %r29, %r2;
	mul.wide.s32 	%rd20, %r25, 8;
	add.s64 	%rd21, %rd2, %rd20;
	ld.global.v2.f32 	{%f179, %f180}, [%rd21];
	mul.wide.u32 	%rd22, %r29, 8;
	add.s64 	%rd23, %rd1, %rd22;
	ld.global.v2.f32 	{%f181, %f182}, [%rd23];
	mul.f32 	%f183, %f179, %f181;
	mul.f32 	%f184, %f180, %f182;
	sub.f32 	%f185, %f183, %f184;
	mul.f32 	%f186, %f179, %f182;
	fma.rn.f32 	%f187, %f180, %f181, %f186;
	add.f32 	%f203, %f203, %f185;
	add.f32 	%f202, %f202, %f187;
$L__BB0_13:
	cvta.to.global.u64 	%rd24, %rd7;
	mul.wide.s32 	%rd25, %r1, 8;
	add.s64 	%rd26, %rd24, %rd25;
	st.global.v2.f32 	[%rd26], {%f203, %f202};
$L__BB0_14:
	ret;

}


// ===== COMPILED SASS (sm_100) =====

	.target	sm_100

	.elftype	@"ET_EXEC"


//--------------------- .note.nv.tkinfo           --------------------------
	.section	.note.nv.tkinfo,"",@"SHT_NOTE"
	.sectionflags	@"SHF_NOTE_NV_TKINFO"
	.tkinfo
        /*0018*/ 	.word	0x00000002
        /*0030*/ 	.string	""
        /*0030*/ 	.string	"ptxas"
        /*0030*/ 	.string	"Cuda compilation tools, release 13.0, V13.0.88"
        /*0030*/ 	.string	"Build cuda_13.0.r13.0/compiler.36424714_0"
        /*0030*/ 	.string	"-arch sm_100 -m 64 "



//--------------------- .note.nv.cuinfo           --------------------------
	.section	.note.nv.cuinfo,"",@"SHT_NOTE"
	.sectionflags	@"SHF_NOTE_NV_CUINFO"
        /*0018*/ 	.short	0x0002
        /*001a*/ 	.short	0x0064
        /*001c*/ 	.short	0x0082
	.zero		2


//--------------------- .nv.info                  --------------------------
	.section	.nv.info,"",@"SHT_CUDA_INFO"
	.align	4


	//----- nvinfo : EIATTR_REGCOUNT
	.align		4
        /*0000*/ 	.byte	0x04, 0x2f
        /*0002*/ 	.short	(.L_1 - .L_0)
	.align		4
.L_0:
        /*0004*/ 	.word	index@(_Z22gpu_matrix_vector_multP6float2S0_S0_ii)
        /*0008*/ 	.word	0x00000020


	//----- nvinfo : EIATTR_FRAME_SIZE
	.align		4
.L_1:
        /*000c*/ 	.byte	0x04, 0x11
        /*000e*/ 	.short	(.L_3 - .L_2)
	.align		4
.L_2:
        /*0010*/ 	.word	index@(_Z22gpu_matrix_vector_multP6float2S0_S0_ii)
        /*0014*/ 	.word	0x00000000


	//----- nvinfo : EIATTR_MIN_STACK_SIZE
	.align		4
.L_3:
        /*0018*/ 	.byte	0x04, 0x12
        /*001a*/ 	.short	(.L_5 - .L_4)
	.align		4
.L_4:
        /*001c*/ 	.word	index@(_Z22gpu_matrix_vector_multP6float2S0_S0_ii)
        /*0020*/ 	.word	0x00000000
.L_5:


//--------------------- .nv.compat                --------------------------
	.section	.nv.compat,"",@"SHT_CUDA_COMPAT_INFO"
	.align	4
        /*0000*/ 	.byte	0x02, 0x09, 0x00, 0x00, 0x02, 0x02, 0x01, 0x00, 0x02, 0x05, 0x05, 0x00, 0x03, 0x07, 0x01, 0x01
        /*0010*/ 	.byte	0x02, 0x03, 0x00, 0x00, 0x02, 0x06, 0x01, 0x00, 0x04, 0x0b, 0x08, 0x00, 0x09, 0x00, 0x00, 0x00
        /*0020*/ 	.byte	0x00, 0x00, 0x00, 0x00


//--------------------- .nv.info._Z22gpu_matrix_vector_multP6float2S0_S0_ii --------------------------
	.section	.nv.info._Z22gpu_matrix_vector_multP6float2S0_S0_ii,"",@"SHT_CUDA_INFO"
	.sectionflags	@""
	.align	4


	//----- nvinfo : EIATTR_CUDA_API_VERSION
	.align		4
        /*0000*/ 	.byte	0x04, 0x37
        /*0002*/ 	.short	(.L_7 - .L_6)
.L_6:
        /*0004*/ 	.word	0x00000082


	//----- nvinfo : EIATTR_KPARAM_INFO
	.align		4
.L_7:
        /*0008*/ 	.byte	0x04, 0x17
        /*000a*/ 	.short	(.L_9 - .L_8)
.L_8:
        /*000c*/ 	.word	0x00000000
        /*0010*/ 	.short	0x0004
        /*0012*/ 	.short	0x001c
        /*0014*/ 	.byte	0x00, 0xf0, 0x11, 0x00


	//----- nvinfo : EIATTR_KPARAM_INFO
	.align		4
.L_9:
        /*0018*/ 	.byte	0x04, 0x17
        /*001a*/ 	.short	(.L_11 - .L_10)
.L_10:
        /*001c*/ 	.word	0x00000000
        /*0020*/ 	.short	0x0003
        /*0022*/ 	.short	0x0018
        /*0024*/ 	.byte	0x00, 0xf0, 0x11, 0x00


	//----- nvinfo : EIATTR_KPARAM_INFO
	.align		4
.L_11:
        /*0028*/ 	.byte	0x04, 0x17
        /*002a*/ 	.short	(.L_13 - .L_12)
.L_12:
        /*002c*/ 	.word	0x00000000
        /*0030*/ 	.short	0x0002
        /*0032*/ 	.short	0x0010
        /*0034*/ 	.byte	0x00, 0xf5, 0x21, 0x00


	//----- nvinfo : EIATTR_KPARAM_INFO
	.align		4
.L_13:
        /*0038*/ 	.byte	0x04, 0x17
        /*003a*/ 	.short	(.L_15 - .L_14)
.L_14:
        /*003c*/ 	.word	0x00000000
        /*0040*/ 	.short	0x0001
        /*0042*/ 	.short	0x0008
        /*0044*/ 	.byte	0x00, 0xf5, 0x21, 0x00


	//----- nvinfo : EIATTR_KPARAM_INFO
	.align		4
.L_15:
        /*0048*/ 	.byte	0x04, 0x17
        /*004a*/ 	.short	(.L_17 - .L_16)
.L_16:
        /*004c*/ 	.word	0x00000000
        /*0050*/ 	.short	0x0000
        /*0052*/ 	.short	0x0000
        /*0054*/ 	.byte	0x00, 0xf5, 0x21, 0x00


	//----- nvinfo : EIATTR_SPARSE_MMA_MASK
	.align		4
.L_17:
        /*0058*/ 	.byte	0x03, 0x50
        /*005a*/ 	.short	0x0000


	//----- nvinfo : EIATTR_MAXREG_COUNT
	.align		4
        /*005c*/ 	.byte	0x03, 0x1b
        /*005e*/ 	.short	0x00ff


	//----- nvinfo : EIATTR_MERCURY_ISA_VERSION
	.align		4
        /*0060*/ 	.byte	0x03, 0x5f
        /*0062*/ 	.short	0x0101


	//----- nvinfo : EIATTR_VRC_CTA_INIT_COUNT
	.align		4
        /*0064*/ 	.byte	0x02, 0x4a
	.zero		1
	.zero		1


	//----- nvinfo : EIATTR_EXIT_INSTR_OFFSETS
	.align		4
        /*0068*/ 	.byte	0x04, 0x1c
        /*006a*/ 	.short	(.L_19 - .L_18)


	//   ....[0]....
.L_18:
        /*006c*/ 	.word	0x00000070


	//   ....[1]....
        /*0070*/ 	.word	0x00000c00


	//----- nvinfo : EIATTR_CBANK_PARAM_SIZE
	.align		4
.L_19:
        /*0074*/ 	.byte	0x03, 0x19
        /*0076*/ 	.short	0x0020


	//----- nvinfo : EIATTR_PARAM_CBANK
	.align		4
        /*0078*/ 	.byte	0x04, 0x0a
        /*007a*/ 	.short	(.L_21 - .L_20)
	.align		4
.L_20:
        /*007c*/ 	.word	index@(.nv.constant0._Z22gpu_matrix_vector_multP6float2S0_S0_ii)
        /*0080*/ 	.short	0x0380
        /*0082*/ 	.short	0x0020


	//----- nvinfo : EIATTR_SW_WAR
	.align		4
.L_21:
        /*0084*/ 	.byte	0x04, 0x36
        /*0086*/ 	.short	(.L_23 - .L_22)
.L_22:
        /*0088*/ 	.word	0x00000008
.L_23:


//--------------------- .nv.callgraph             --------------------------
	.section	.nv.callgraph,"",@"SHT_CUDA_CALLGRAPH"
	.align	4
	.sectionentsize	8
	.align		4
        /*0000*/ 	.word	0x00000000
	.align		4
        /*0004*/ 	.word	0xffffffff
	.align		4
        /*0008*/ 	.word	0x00000000
	.align		4
        /*000c*/ 	.word	0xfffffffe
	.align		4
        /*0010*/ 	.word	0x00000000
	.align		4
        /*0014*/ 	.word	0xfffffffd
	.align		4
        /*0018*/ 	.word	0x00000000
	.align		4
        /*001c*/ 	.word	0xfffffffc


//--------------------- .text._Z22gpu_matrix_vector_multP6float2S0_S0_ii --------------------------
	.section	.text._Z22gpu_matrix_vector_multP6float2S0_S0_ii,"ax",@progbits
	.align	128
        .global         _Z22gpu_matrix_vector_multP6float2S0_S0_ii
        .type           _Z22gpu_matrix_vector_multP6float2S0_S0_ii,@function
        .size           _Z22gpu_matrix_vector_multP6float2S0_S0_ii,(.L_x_6 - _Z22gpu_matrix_vector_multP6float2S0_S0_ii)
        .other          _Z22gpu_matrix_vector_multP6float2S0_S0_ii,@"STO_CUDA_ENTRY STV_DEFAULT"
_Z22gpu_matrix_vector_multP6float2S0_S0_ii:
.text._Z22gpu_matrix_vector_multP6float2S0_S0_ii:
[----:B------:R-:W-:Y:S01]  /*0000*/  LDC R1, c[0x0][0x37c] ;  /* 0x0000df00ff017b82 */ /* 0x000fe20000000800 */
[----:B------:R-:W0:Y:S07]  /*0010*/  S2R R3, SR_TID.X ;  /* 0x0000000000037919 */ /* 0x000e2e0000002100 */
[----:B------:R-:W0:Y:S01]  /*0020*/  S2UR UR4, SR_CTAID.X ;  /* 0x00000000000479c3 */ /* 0x000e220000002500 */
[----:B------:R-:W1:Y:S07]  /*0030*/  LDCU UR5, c[0x0][0x398] ;  /* 0x00007300ff0577ac */ /* 0x000e6e0008000800 */
[----:B------:R-:W0:Y:S02]  /*0040*/  LDC R22, c[0x0][0x360] ;  /* 0x0000d800ff167b82 */ /* 0x000e240000000800 */
[----:B0-----:R-:W-:-:S05]  /*0050*/  IMAD R22, R22, UR4, R3 ;  /* 0x0000000416167c24 */ /* 0x001fca000f8e0203 */
[----:B-1----:R-:W-:-:S13]  /*0060*/  ISETP.GE.AND P0, PT, R22, UR5, PT ;  /* 0x0000000516007c0c */ /* 0x002fda000bf06270 */
[----:B------:R-:W-:Y:S05]  /*0070*/  @P0 EXIT ;  /* 0x000000000000094d */ /* 0x000fea0003800000 */
[----:B------:R-:W0:Y:S01]  /*0080*/  LDCU UR8, c[0x0][0x39c] ;  /* 0x00007380ff0877ac */ /* 0x000e220008000800 */
[----:B------:R-:W-:Y:S01]  /*0090*/  CS2R R2, SRZ ;  /* 0x0000000000027805 */ /* 0x000fe2000001ff00 */
[----:B------:R-:W1:Y:S01]  /*00a0*/  LDCU.64 UR16, c[0x0][0x358] ;  /* 0x00006b00ff1077ac */ /* 0x000e620008000a00 */
[----:B0-----:R-:W-:-:S09]  /*00b0*/  UISETP.GE.AND UP0, UPT, UR8, 0x1, UPT ;  /* 0x000000010800788c */ /* 0x001fd2000bf06270 */
[----:B-1----:R-:W-:Y:S05]  /*00c0*/  BRA.U !UP0, `(.L_x_0) ;  /* 0x0000000908c07547 */ /* 0x002fea000b800000 */
[----:B------:R-:W-:Y:S01]  /*00d0*/  UISETP.GE.U32.AND UP1, UPT, UR8, 0x8, UPT ;  /* 0x000000080800788c */ /* 0x000fe2000bf26070 */
[----:B------:R-:W-:Y:S01]  /*00e0*/  HFMA2 R25, -RZ, RZ, 0, 0 ;  /* 0x00000000ff197431 */ /* 0x000fe200000001ff */
[----:B------:R-:W-:Y:S02]  /*00f0*/  ULOP3.LUT UR9, UR8, 0x7, URZ, 0xc0, !UPT ;  /* 0x0000000708097892 */ /* 0x000fe4000f8ec0ff */
[----:B------:R-:W-:Y:S01]  /*0100*/  IMAD R24, R22, UR8, RZ ;  /* 0x0000000816187c24 */ /* 0x000fe2000f8e02ff */
[----:B------:R-:W-:Y:S01]  /*0110*/  CS2R R2, SRZ ;  /* 0x0000000000027805 */ /* 0x000fe2000001ff00 */
[----:B------:R-:W-:-:S03]  /*0120*/  UISETP.NE.AND UP0, UPT, UR9, URZ, UPT ;  /* 0x000000ff0900728c */ /* 0x000fc6000bf05270 */
[----:B------:R-:W-:Y:S08]  /*0130*/  BRA.U !UP1, `(.L_x_1) ;  /* 0x0000000509547547 */ /* 0x000ff0000b800000 */
[----:B------:R-:W0:Y:S01]  /*0140*/  LDCU.128 UR12, c[0x0][0x380] ;  /* 0x00007000ff0c77ac */ /* 0x000e220008000c00 */
[----:B------:R-:W-:Y:S02]  /*0150*/  MOV R23, R24 ;  /* 0x0000001800177202 */ /* 0x000fe40000000f00 */
[----:B------:R-:W-:Y:S01]  /*0160*/  MOV R2, RZ ;  /* 0x000000ff00027202 */ /* 0x000fe20000000f00 */
[----:B------:R-:W-:-:S04]  /*0170*/  ULOP3.LUT UR10, UR8, 0x7ffffff8, URZ, 0xc0, !UPT ;  /* 0x7ffffff8080a7892 */ /* 0x000fc8000f8ec0ff */
[----:B------:R-:W-:Y:S02]  /*0180*/  UIADD3 UR11, UPT, UPT, -UR10, URZ, URZ ;  /* 0x000000ff0a0b7290 */ /* 0x000fe4000fffe1ff */
[----:B------:R-:W-:Y:S01]  /*0190*/  MOV R25, UR10 ;  /* 0x0000000a00197c02 */ /* 0x000fe20008000f00 */
[----:B0-----:R-:W-:Y:S02]  /*01a0*/  UIADD3 UR4, UP2, UPT, UR14, 0x20, URZ ;  /* 0x000000200e047890 */ /* 0x001fe4000ff5e0ff */
[----:B------:R-:W-:Y:S02]  /*01b0*/  UIADD3 UR6, UP1, UPT, UR12, 0x20, URZ ;  /* 0x000000200c067890 */ /* 0x000fe4000ff3e0ff */
[----:B------:R-:W-:Y:S02]  /*01c0*/  UIADD3.X UR5, UPT, UPT, URZ, UR15, URZ, UP2, !UPT ;  /* 0x0000000fff057290 */ /* 0x000fe400097fe4ff */
[----:B------:R-:W-:Y:S01]  /*01d0*/  MOV R12, UR4 ;  /* 0x00000004000c7c02 */ /* 0x000fe20008000f00 */
[----:B------:R-:W-:-:S03]  /*01e0*/  UIADD3.X UR7, UPT, UPT, URZ, UR13, URZ, UP1, !UPT ;  /* 0x0000000dff077290 */ /* 0x000fc60008ffe4ff */
[----:B------:R-:W-:-:S09]  /*01f0*/  MOV R13, UR5 ;  /* 0x00000005000d7c02 */ /* 0x000fd20008000f00 */
.L_x_2:
[----:B------:R-:W-:Y:S01]  /*0200*/  MOV R26, UR6 ;  /* 0x00000006001a7c02 */ /* 0x000fe20008000f00 */
[----:B------:R-:W2:Y:S01]  /*0210*/  LDG.E.64 R4, desc[UR16][R12.64+-0x20] ;  /* 0xffffe0100c047981 */ /* 0x000ea2000c1e1b00 */
[----:B------:R-:W-:-:S03]  /*0220*/  MOV R27, UR7 ;  /* 0x00000007001b7c02 */ /* 0x000fc60008000f00 */
[----:B------:R-:W3:Y:S01]  /*0230*/  LDG.E.64 R8, desc[UR16][R12.64+-0x18] ;  /* 0xffffe8100c087981 */ /* 0x000ee2000c1e1b00 */
[----:B------:R-:W-:-:S03]  /*0240*/  IMAD.WIDE R26, R23, 0x8, R26 ;  /* 0x00000008171a7825 */ /* 0x000fc600078e021a */
[----:B------:R-:W4:Y:S04]  /*0250*/  LDG.E.64 R20, desc[UR16][R12.64+-0x10] ;  /* 0xfffff0100c147981 */ /* 0x000f28000c1e1b00 */
[----:B------:R-:W2:Y:S04]  /*0260*/  LDG.E.64 R6, desc[UR16][R26.64+-0x20] ;  /* 0xffffe0101a067981 */ /* 0x000ea8000c1e1b00 */
[----:B------:R-:W3:Y:S04]  /*0270*/  LDG.E.64 R10, desc[UR16][R26.64+-0x18] ;  /* 0xffffe8101a0a7981 */ /* 0x000ee8000c1e1b00 */
[----:B------:R-:W4:Y:S04]  /*0280*/  LDG.E.64 R18, desc[UR16][R26.64+-0x10] ;  /* 0xfffff0101a127981 */ /* 0x000f28000c1e1b00 */
[----:B------:R-:W5:Y:S01]  /*0290*/  LDG.E.64 R16, desc[UR16][R26.64+-0x8] ;  /* 0xfffff8101a107981 */ /* 0x000f62000c1e1b00 */
[-C--:B--2---:R-:W-:Y:S01]  /*02a0*/  FMUL R15, R7, R5.reuse ;  /* 0x00000005070f7220 */ /* 0x084fe20000400000 */
[----:B------:R-:W-:-:S03]  /*02b0*/  FMUL R0, R6, R5 ;  /* 0x0000000506007220 */ /* 0x000fc60000400000 */
[-C--:B------:R-:W-:Y:S02]  /*02c0*/  FFMA R5, R6, R4.reuse, -R15 ;  /* 0x0000000406057223 */ /* 0x080fe4000000080f */
[----:B------:R-:W5:Y:S01]  /*02d0*/  LDG.E.64 R14, desc[UR16][R12.64+-0x8] ;  /* 0xfffff8100c0e7981 */ /* 0x000f62000c1e1b00 */
[----:B------:R-:W-:Y:S01]  /*02e0*/  FFMA R0, R7, R4, R0 ;  /* 0x0000000407007223 */ /* 0x000fe20000000000 */
[-C--:B---3--:R-:W-:Y:S01]  /*02f0*/  FMUL R7, R11, R9.reuse ;  /* 0x000000090b077220 */ /* 0x088fe20000400000 */
[----:B------:R-:W-:Y:S01]  /*0300*/  FADD R5, R5, R2 ;  /* 0x0000000205057221 */ /* 0x000fe20000000000 */
[C---:B------:R-:W-:Y:S02]  /*0310*/  FMUL R2, R10.reuse, R9 ;  /* 0x000000090a027220 */ /* 0x040fe40000400000 */
[-C--:B------:R-:W-:Y:S01]  /*0320*/  FFMA R10, R10, R8.reuse, -R7 ;  /* 0x000000080a0a7223 */ /* 0x080fe20000000807 */
[----:B------:R-:W-:Y:S01]  /*0330*/  FADD R0, R0, R3 ;  /* 0x0000000300007221 */ /* 0x000fe20000000000 */
[----:B------:R-:W-:Y:S01]  /*0340*/  FFMA R11, R11, R8, R2 ;  /* 0x000000080b0b7223 */ /* 0x000fe20000000002 */
[-C--:B----4-:R-:W-:Y:S01]  /*0350*/  FMUL R6, R18, R21.reuse ;  /* 0x0000001512067220 */ /* 0x090fe20000400000 */
[----:B------:R-:W-:Y:S01]  /*0360*/  FADD R10, R5, R10 ;  /* 0x0000000a050a7221 */ /* 0x000fe20000000000 */
[C---:B------:R-:W-:Y:S01]  /*0370*/  FMUL R7, R19.reuse, R21 ;  /* 0x0000001513077220 */ /* 0x040fe20000400000 */
[----:B------:R-:W2:Y:S01]  /*0380*/  LDG.E.64 R2, desc[UR16][R12.64] ;  /* 0x000000100c027981 */ /* 0x000ea2000c1e1b00 */
[----:B------:R-:W-:Y:S01]  /*0390*/  FADD R11, R0, R11 ;  /* 0x0000000b000b7221 */ /* 0x000fe20000000000 */
[----:B------:R-:W-:-:S02]  /*03a0*/  FFMA R0, R19, R20, R6 ;  /* 0x0000001413007223 */ /* 0x000fc40000000006 */
[----:B------:R-:W2:Y:S01]  /*03b0*/  LDG.E.64 R4, desc[UR16][R26.64] ;  /* 0x000000101a047981 */ /* 0x000ea2000c1e1b00 */
[----:B------:R-:W-:-:S03]  /*03c0*/  FFMA R21, R18, R20, -R7 ;  /* 0x0000001412157223 */ /* 0x000fc60000000807 */
[----:B------:R-:W3:Y:S04]  /*03d0*/  LDG.E.64 R6, desc[UR16][R12.64+0x8] ;  /* 0x000008100c067981 */ /* 0x000ee8000c1e1b00 */
[----:B------:R-:W3:Y:S01]  /*03e0*/  LDG.E.64 R8, desc[UR16][R26.64+0x8] ;  /* 0x000008101a087981 */ /* 0x000ee2000c1e1b00 */
[----:B------:R-:W-:Y:S01]  /*03f0*/  FADD R29, R10, R21 ;  /* 0x000000150a1d7221 */ /* 0x000fe20000000000 */
[----:B------:R-:W-:Y:S02]  /*0400*/  FADD R0, R11, R0 ;  /* 0x000000000b007221 */ /* 0x000fe40000000000 */
[----:B------:R-:W4:Y:S01]  /*0410*/  LDG.E.64 R10, desc[UR16][R26.64+0x18] ;  /* 0x000018101a0a7981 */ /* 0x000f22000c1e1b00 */
[-C--:B-----5:R-:W-:Y:S01]  /*0420*/  FMUL R19, R17, R15.reuse ;  /* 0x0000000f11137220 */ /* 0x0a0fe20000400000 */
[----:B------:R-:W-:-:S03]  /*0430*/  FMUL R20, R16, R15 ;  /* 0x0000000f10147220 */ /* 0x000fc60000400000 */
[-C--:B------:R-:W-:Y:S01]  /*0440*/  FFMA R18, R16, R14.reuse, -R19 ;  /* 0x0000000e10127223 */ /* 0x080fe20000000813 */
[----:B------:R-:W-:Y:S02]  /*0450*/  FFMA R19, R17, R14, R20 ;  /* 0x0000000e11137223 */ /* 0x000fe40000000014 */
[----:B------:R-:W5:Y:S04]  /*0460*/  LDG.E.64 R14, desc[UR16][R12.64+0x10] ;  /* 0x000010100c0e7981 */ /* 0x000f68000c1e1b00 */
[----:B------:R-:W5:Y:S04]  /*0470*/  LDG.E.64 R16, desc[UR16][R26.64+0x10] ;  /* 0x000010101a107981 */ /* 0x000f68000c1e1b00 */
[----:B------:R0:W4:Y:S01]  /*0480*/  LDG.E.64 R20, desc[UR16][R12.64+0x18] ;  /* 0x000018100c147981 */ /* 0x000122000c1e1b00 */
[----:B------:R-:W-:Y:S01]  /*0490*/  FADD R18, R29, R18 ;  /* 0x000000121d127221 */ /* 0x000fe20000000000 */
[-C--:B--2---:R-:W-:Y:S01]  /*04a0*/  FMUL R28, R4, R3.reuse ;  /* 0x00000003041c7220 */ /* 0x084fe20000400000 */
[----:B------:R-:W-:Y:S01]  /*04b0*/  FMUL R29, R5, R3 ;  /* 0x00000003051d7220 */ /* 0x000fe20000400000 */
[----:B------:R-:W-:-:S02]  /*04c0*/  FADD R0, R0, R19 ;  /* 0x0000001300007221 */ /* 0x000fc40000000000 */
[-C--:B------:R-:W-:Y:S01]  /*04d0*/  FFMA R5, R5, R2.reuse, R28 ;  /* 0x0000000205057223 */ /* 0x080fe2000000001c */
[----:B------:R-:W-:Y:S01]  /*04e0*/  FFMA R29, R4, R2, -R29 ;  /* 0x00000002041d7223 */ /* 0x000fe2000000081d */
[CC--:B---3--:R-:W-:Y:S01]  /*04f0*/  FMUL R3, R9.reuse, R7.reuse ;  /* 0x0000000709037220 */ /* 0x0c8fe20000400000 */
[----:B------:R-:W-:Y:S01]  /*0500*/  FMUL R2, R8, R7 ;  /* 0x0000000708027220 */ /* 0x000fe20000400000 */
[----:B------:R-:W-:Y:S01]  /*0510*/  FADD R0, R0, R5 ;  /* 0x0000000500007221 */ /* 0x000fe20000000000 */
[----:B------:R-:W-:Y:S01]  /*0520*/  UIADD3 UR11, UPT, UPT, UR11, 0x8, URZ ;  /* 0x000000080b0b7890 */ /* 0x000fe2000fffe0ff */
[----:B------:R-:W-:Y:S01]  /*0530*/  FADD R18, R18, R29 ;  /* 0x0000001d12127221 */ /* 0x000fe20000000000 */
[-C--:B------:R-:W-:Y:S01]  /*0540*/  FFMA R3, R8, R6.reuse, -R3 ;  /* 0x0000000608037223 */ /* 0x080fe20000000803 */
[----:B------:R-:W-:Y:S01]  /*0550*/  FFMA R9, R9, R6, R2 ;  /* 0x0000000609097223 */ /* 0x000fe20000000002 */
[----:B------:R-:W-:Y:S02]  /*0560*/  UISETP.NE.AND UP1, UPT, UR11, URZ, UPT ;  /* 0x000000ff0b00728c */ /* 0x000fe4000bf25270 */
[----:B------:R-:W-:Y:S01]  /*0570*/  FADD R3, R18, R3 ;  /* 0x0000000312037221 */ /* 0x000fe20000000000 */
[----:B------:R-:W-:Y:S01]  /*0580*/  FADD R0, R0, R9 ;  /* 0x0000000900007221 */ /* 0x000fe20000000000 */
[----:B0-----:R-:W-:-:S02]  /*0590*/  IADD3 R12, P0, PT, R12, 0x40, RZ ;  /* 0x000000400c0c7810 */ /* 0x001fc40007f1e0ff */
[----:B------:R-:W-:Y:S02]  /*05a0*/  IADD3 R23, PT, PT, R23, 0x8, RZ ;  /* 0x0000000817177810 */ /* 0x000fe40007ffe0ff */
[----:B------:R-:W-:Y:S01]  /*05b0*/  IADD3.X R13, PT, PT, RZ, R13, RZ, P0, !PT ;  /* 0x0000000dff0d7210 */ /* 0x000fe200007fe4ff */
[-C--:B-----5:R-:W-:Y:S01]  /*05c0*/  FMUL R5, R17, R15.reuse ;  /* 0x0000000f11057220 */ /* 0x0a0fe20000400000 */
[----:B------:R-:W-:-:S03]  /*05d0*/  FMUL R2, R16, R15 ;  /* 0x0000000f10027220 */ /* 0x000fc60000400000 */
[-C--:B------:R-:W-:Y:S01]  /*05e0*/  FFMA R16, R16, R14.reuse, -R5 ;  /* 0x0000000e10107223 */ /* 0x080fe20000000805 */
[-C--:B----4-:R-:W-:Y:S01]  /*05f0*/  FMUL R5, R11, R21.reuse ;  /* 0x000000150b057220 */ /* 0x090fe20000400000 */
[----:B------:R-:W-:Y:S01]  /*0600*/  FFMA R17, R17, R14, R2 ;  /* 0x0000000e11117223 */ /* 0x000fe20000000002 */
[C---:B------:R-:W-:Y:S01]  /*0610*/  FMUL R4, R10.reuse, R21 ;  /* 0x000000150a047220 */ /* 0x040fe20000400000 */
[----:B------:R-:W-:Y:S01]  /*0620*/  FADD R3, R3, R16 ;  /* 0x0000001003037221 */ /* 0x000fe20000000000 */
[-C--:B------:R-:W-:Y:S01]  /*0630*/  FFMA R2, R10, R20.reuse, -R5 ;  /* 0x000000140a027223 */ /* 0x080fe20000000805 */
[----:B------:R-:W-:Y:S01]  /*0640*/  FADD R0, R0, R17 ;  /* 0x0000001100007221 */ /* 0x000fe20000000000 */
[----:B------:R-:W-:Y:S02]  /*0650*/  FFMA R11, R11, R20, R4 ;  /* 0x000000140b0b7223 */ /* 0x000fe40000000004 */
[----:B------:R-:W-:Y:S02]  /*0660*/  FADD R2, R3, R2 ;  /* 0x0000000203027221 */ /* 0x000fe40000000000 */
[----:B------:R-:W-:Y:S01]  /*0670*/  FADD R3, R0, R11 ;  /* 0x0000000b00037221 */ /* 0x000fe20000000000 */
[----:B------:R-:W-:Y:S06]  /*0680*/  BRA.U UP1, `(.L_x_2) ;  /* 0xfffffff901dc7547 */ /* 0x000fec000b83ffff */
.L_x_1:
[----:B------:R-:W-:Y:S05]  /*0690*/  BRA.U !UP0, `(.L_x_0) ;  /* 0x00000005084c7547 */ /* 0x000fea000b800000 */
[----:B------:R-:W-:Y:S02]  /*06a0*/  UISETP.GE.U32.AND UP0, UPT, UR9, 0x4, UPT ;  /* 0x000000040900788c */ /* 0x000fe4000bf06070 */
[----:B------:R-:W-:-:S04]  /*06b0*/  ULOP3.LUT UR5, UR8, 0x3, URZ, 0xc0, !UPT ;  /* 0x0000000308057892 */ /* 0x000fc8000f8ec0ff */
[----:B------:R-:W-:-:S03]  /*06c0*/  UISETP.NE.AND UP1, UPT, UR5, URZ, UPT ;  /* 0x000000ff0500728c */ /* 0x000fc6000bf25270 */
[----:B------:R-:W-:Y:S08]  /*06d0*/  BRA.U !UP0, `(.L_x_3) ;  /* 0x0000000108987547 */ /* 0x000ff0000b800000 */
[----:B------:R-:W0:Y:S01]  /*06e0*/  LDC.64 R20, c[0x0][0x380] ;  /* 0x0000e000ff147b82 */ /* 0x000e220000000a00 */
[----:B------:R-:W-:-:S07]  /*06f0*/  IADD3 R5, PT, PT, R24, R25, RZ ;  /* 0x0000001918057210 */ /* 0x000fce0007ffe0ff */
[----:B------:R-:W1:Y:S01]  /*0700*/  LDC.64 R26, c[0x0][0x388] ;  /* 0x0000e200ff1a7b82 */ /* 0x000e620000000a00 */
[----:B0-----:R-:W-:-:S05]  /*0710*/  IMAD.WIDE R20, R5, 0x8, R20 ;  /* 0x0000000805147825 */ /* 0x001fca00078e0214 */
[----:B------:R-:W2:Y:S01]  /*0720*/  LDG.E.64 R12, desc[UR16][R20.64] ;  /* 0x00000010140c7981 */ /* 0x000ea2000c1e1b00 */
[----:B-1----:R-:W-:-:S03]  /*0730*/  IMAD.WIDE.U32 R26, R25, 0x8, R26 ;  /* 0x00000008191a7825 */ /* 0x002fc600078e001a */
[----:B------:R-:W3:Y:S04]  /*0740*/  LDG.E.64 R10, desc[UR16][R20.64+0x8] ;  /* 0x00000810140a7981 */ /* 0x000ee8000c1e1b00 */
[----:B------:R-:W2:Y:S04]  /*0750*/  LDG.E.64 R14, desc[UR16][R26.64] ;  /* 0x000000101a0e7981 */ /* 0x000ea8000c1e1b00 */
[----:B------:R-:W3:Y:S04]  /*0760*/  LDG.E.64 R8, desc[UR16][R26.64+0x8] ;  /* 0x000008101a087981 */ /* 0x000ee8000c1e1b00 */
[----:B------:R-:W4:Y:S04]  /*0770*/  LDG.E.64 R6, desc[UR16][R20.64+0x10] ;  /* 0x0000101014067981 */ /* 0x000f28000c1e1b00 */
[----:B------:R-:W4:Y:S04]  /*0780*/  LDG.E.64 R4, desc[UR16][R26.64+0x10] ;  /* 0x000010101a047981 */ /* 0x000f28000c1e1b00 */
[----:B------:R-:W5:Y:S04]  /*0790*/  LDG.E.64 R16, desc[UR16][R20.64+0x18] ;  /* 0x0000181014107981 */ /* 0x000f68000c1e1b00 */
[----:B------:R-:W5:Y:S01]  /*07a0*/  LDG.E.64 R18, desc[UR16][R26.64+0x18] ;  /* 0x000018101a127981 */ /* 0x000f62000c1e1b00 */
[----:B------:R-:W-:Y:S01]  /*07b0*/  IADD3 R25, PT, PT, R25, 0x4, RZ ;  /* 0x0000000419197810 */ /* 0x000fe20007ffe0ff */
[-C--:B--2---:R-:W-:Y:S01]  /*07c0*/  FMUL R23, R13, R15.reuse ;  /* 0x0000000f0d177220 */ /* 0x084fe20000400000 */
[----:B------:R-:W-:-:S03]  /*07d0*/  FMUL R0, R12, R15 ;  /* 0x0000000f0c007220 */ /* 0x000fc60000400000 */
[-C--:B------:R-:W-:Y:S01]  /*07e0*/  FFMA R23, R12, R14.reuse, -R23 ;  /* 0x0000000e0c177223 */ /* 0x080fe20000000817 */
[----:B------:R-:W-:Y:S01]  /*07f0*/  FFMA R0, R13, R14, R0 ;  /* 0x0000000e0d007223 */ /* 0x000fe20000000000 */
[-C--:B---3--:R-:W-:Y:S01]  /*0800*/  FMUL R15, R11, R9.reuse ;  /* 0x000000090b0f7220 */ /* 0x088fe20000400000 */
[----:B------:R-:W-:Y:S01]  /*0810*/  FMUL R12, R10, R9 ;  /* 0x000000090a0c7220 */ /* 0x000fe20000400000 */
[----:B------:R-:W-:Y:S01]  /*0820*/  FADD R23, R2, R23 ;  /* 0x0000001702177221 */ /* 0x000fe20000000000 */
[----:B------:R-:W-:Y:S01]  /*0830*/  FADD R0, R3, R0 ;  /* 0x0000000003007221 */ /* 0x000fe20000000000 */
[-C--:B------:R-:W-:Y:S01]  /*0840*/  FFMA R10, R10, R8.reuse, -R15 ;  /* 0x000000080a0a7223 */ /* 0x080fe2000000080f */
[----:B------:R-:W-:Y:S01]  /*0850*/  FFMA R11, R11, R8, R12 ;  /* 0x000000080b0b7223 */ /* 0x000fe2000000000c */
[-C--:B----4-:R-:W-:Y:S01]  /*0860*/  FMUL R3, R7, R5.reuse ;  /* 0x0000000507037220 */ /* 0x090fe20000400000 */
[----:B------:R-:W-:Y:S01]  /*0870*/  FMUL R2, R6, R5 ;  /* 0x0000000506027220 */ /* 0x000fe20000400000 */
[----:B------:R-:W-:Y:S01]  /*0880*/  FADD R10, R23, R10 ;  /* 0x0000000a170a7221 */ /* 0x000fe20000000000 */
[----:B------:R-:W-:Y:S01]  /*0890*/  FADD R0, R0, R11 ;  /* 0x0000000b00007221 */ /* 0x000fe20000000000 */
[-C--:B------:R-:W-:Y:S01]  /*08a0*/  FFMA R3, R6, R4.reuse, -R3 ;  /* 0x0000000406037223 */ /* 0x080fe20000000803 */
[----:B------:R-:W-:Y:S01]  /*08b0*/  FFMA R7, R7, R4, R2 ;  /* 0x0000000407077223 */ /* 0x000fe20000000002 */
[CC--:B-----5:R-:W-:Y:S01]  /*08c0*/  FMUL R5, R17.reuse, R19.reuse ;  /* 0x0000001311057220 */ /* 0x0e0fe20000400000 */
[----:B------:R-:W-:Y:S01]  /*08d0*/  FMUL R4, R16, R19 ;  /* 0x0000001310047220 */ /* 0x000fe20000400000 */
[----:B------:R-:W-:Y:S01]  /*08e0*/  FADD R3, R10, R3 ;  /* 0x000000030a037221 */ /* 0x000fe20000000000 */
[----:B------:R-:W-:Y:S01]  /*08f0*/  FADD R0, R0, R7 ;  /* 0x0000000700007221 */ /* 0x000fe20000000000 */
[-C--:B------:R-:W-:Y:S01]  /*0900*/  FFMA R2, R16, R18.reuse, -R5 ;  /* 0x0000001210027223 */ /* 0x080fe20000000805 */
[----:B------:R-:W-:-:S03]  /*0910*/  FFMA R17, R17, R18, R4 ;  /* 0x0000001211117223 */ /* 0x000fc60000000004 */
[----:B------:R-:W-:Y:S01]  /*0920*/  FADD R2, R3, R2 ;  /* 0x0000000203027221 */ /* 0x000fe20000000000 */
[----:B------:R-:W-:-:S07]  /*0930*/  FADD R3, R0, R17 ;  /* 0x0000001100037221 */ /* 0x000fce0000000000 */
.L_x_3:
[----:B------:R-:W-:Y:S05]  /*0940*/  BRA.U !UP1, `(.L_x_0) ;  /* 0x0000000109a07547 */ /* 0x000fea000b800000 */
[----:B------:R-:W-:Y:S02]  /*0950*/  UISETP.NE.AND UP0, UPT, UR5, 0x1, UPT ;  /* 0x000000010500788c */ /* 0x000fe4000bf05270 */
[----:B------:R-:W-:-:S04]  /*0960*/  ULOP3.LUT UR4, UR8, 0x1, URZ, 0xc0, !UPT ;  /* 0x0000000108047892 */ /* 0x000fc8000f8ec0ff */
[----:B------:R-:W-:-:S03]  /*0970*/  UISETP.NE.U32.AND UP1, UPT, UR4, 0x1, UPT ;  /* 0x000000010400788c */ /* 0x000fc6000bf25070 */
        /* <DEDUP_REMOVED lines=9> */
[----:B------:R-:W3:Y:S01]  /*0a10*/  LDG.E.64 R6, desc[UR16][R10.64+0x8] ;  /* 0x000008100a067981 */ /* 0x000ee2000c1e1b00 */
        /* <DEDUP_REMOVED lines=10> */
[----:B------:R-:W-:-:S03]  /*0ac0*/  FFMA R3, R5, R6, R12 ;  /* 0x0000000605037223 */ /* 0x000fc6000000000c */
[----:B------:R-:W-:Y:S01]  /*0ad0*/  FADD R2, R2, R15 ;  /* 0x0000000f02027221 */ /* 0x000fe20000000000 */
[----:B------:R-:W-:-:S07]  /*0ae0*/  FADD R3, R0, R3 ;  /* 0x0000000300037221 */ /* 0x000fce0000000000 */
.L_x_4:
[----:B------:R-:W-:Y:S05]  /*0af0*/  BRA.U UP1, `(.L_x_0) ;  /* 0x0000000101347547 */ /* 0x000fea000b800000 */
[----:B------:R-:W0:Y:S01]  /*0b00*/  LDC.64 R4, c[0x0][0x380] ;  /* 0x0000e000ff047b82 */ /* 0x000e220000000a00 */
[----:B------:R-:W-:-:S07]  /*0b10*/  IADD3 R9, PT, PT, R24, R25, RZ ;  /* 0x0000001918097210 */ /* 0x000fce0007ffe0ff */
[----:B------:R-:W1:Y:S01]  /*0b20*/  LDC.64 R6, c[0x0][0x388] ;  /* 0x0000e200ff067b82 */ /* 0x000e620000000a00 */
[----:B0-----:R-:W-:-:S06]  /*0b30*/  IMAD.WIDE R4, R9, 0x8, R4 ;  /* 0x0000000809047825 */ /* 0x001fcc00078e0204 */
[----:B------:R-:W2:Y:S01]  /*0b40*/  LDG.E.64 R4, desc[UR16][R4.64] ;  /* 0x0000001004047981 */ /* 0x000ea2000c1e1b00 */
[----:B-1----:R-:W-:-:S06]  /*0b50*/  IMAD.WIDE.U32 R6, R25, 0x8, R6 ;  /* 0x0000000819067825 */ /* 0x002fcc00078e0006 */
[----:B------:R-:W2:Y:S02]  /*0b60*/  LDG.E.64 R6, desc[UR16][R6.64] ;  /* 0x0000001006067981 */ /* 0x000ea4000c1e1b00 */
[-C--:B--2---:R-:W-:Y:S01]  /*0b70*/  FMUL R9, R5, R7.reuse ;  /* 0x0000000705097220 */ /* 0x084fe20000400000 */
[----:B------:R-:W-:-:S03]  /*0b80*/  FMUL R0, R4, R7 ;  /* 0x0000000704007220 */ /* 0x000fc60000400000 */
[-C--:B------:R-:W-:Y:S01]  /*0b90*/  FFMA R9, R4, R6.reuse, -R9 ;  /* 0x0000000604097223 */ /* 0x080fe20000000809 */
[----:B------:R-:W-:-:S03]  /*0ba0*/  FFMA R0, R5, R6, R0 ;  /* 0x0000000605007223 */ /* 0x000fc60000000000 */
[----:B------:R-:W-:Y:S01]  /*0bb0*/  FADD R2, R2, R9 ;  /* 0x0000000902027221 */ /* 0x000fe20000000000 */
[----:B------:R-:W-:-:S07]  /*0bc0*/  FADD R3, R3, R0 ;  /* 0x0000000003037221 */ /* 0x000fce0000000000 */
.L_x_0:
[----:B------:R-:W0:Y:S02]  /*0bd0*/  LDC.64 R4, c[0x0][0x390] ;  /* 0x0000e400ff047b82 */ /* 0x000e240000000a00 */
[----:B0-----:R-:W-:-:S05]  /*0be0*/  IMAD.WIDE R22, R22, 0x8, R4 ;  /* 0x0000000816167825 */ /* 0x001fca00078e0204 */
[----:B------:R-:W-:Y:S01]  /*0bf0*/  STG.E.64 desc[UR16][R22.64], R2 ;  /* 0x0000000216007986 */ /* 0x000fe2000c101b10 */
[----:B------:R-:W-:Y:S05]  /*0c00*/  EXIT ;  /* 0x000000000000794d */ /* 0x000fea0003800000 */
.L_x_5:
[----:B------:R-:W-:-:S00]  /*0c10*/  BRA `(.L_x_5) ;  /* 0xfffffffc00fc7947 */ /* 0x000fc0000383ffff */
[----:B------:R-:W-:-:S00]  /*0c20*/  NOP ;  /* 0x0000000000007918 */ /* 0x000fc00000000000 */
        /* <DEDUP_REMOVED lines=13> */
.L_x_6:


//--------------------- .nv.shared.reserved.0     --------------------------
	.section	.nv.shared.reserved.0,"aw",@nobits
	.weak		__nv_reservedSMEM_offset_0_alias
	.size		__nv_reservedSMEM_offset_0_alias, 0, 64
	.other		__nv_reservedSMEM_offset_0_alias,@"STO_CUDA_RESERVED_SHARED STV_DEFAULT"
__nv_reservedSMEM_offset_0_alias:
	.zero		0
	.zero		64


//--------------------- .nv.constant0._Z22gpu_matrix_vector_multP6float2S0_S0_ii --------------------------
	.section	.nv.constant0._Z22gpu_matrix_vector_multP6float2S0_S0_ii,"a",@progbits
	.sectionflags	@""
	.align	4
.nv.constant0._Z22gpu_matrix_vector_multP6float2S0_S0_ii:
	.zero		928


//--------------------- SYMBOLS --------------------------

	.type		.nv.reservedSmem.offset0,@object
	.size		.nv.reservedSmem.offset0,0x4
